//
// Generated by NVIDIA NVVM Compiler
//
// Compiler Build ID: CL-36424714
// Cuda compilation tools, release 13.0, V13.0.88
// Based on NVVM 20.0.0
//

.version 9.0
.target sm_100
.address_size 64

	// .globl	_Z9max_flopsIiEvPjS0_PT_S2_

.visible .entry _Z9max_flopsIiEvPjS0_PT_S2_(
	.param .u64 .ptr .align 1 _Z9max_flopsIiEvPjS0_PT_S2__param_0,
	.param .u64 .ptr .align 1 _Z9max_flopsIiEvPjS0_PT_S2__param_1,
	.param .u64 .ptr .align 1 _Z9max_flopsIiEvPjS0_PT_S2__param_2,
	.param .u64 .ptr .align 1 _Z9max_flopsIiEvPjS0_PT_S2__param_3
)
{
	.reg .b32 	%r<24>;
	.reg .b64 	%rd<14>;

	ld.param.u64 	%rd1, [_Z9max_flopsIiEvPjS0_PT_S2__param_0];
	ld.param.u64 	%rd2, [_Z9max_flopsIiEvPjS0_PT_S2__param_1];
	ld.param.u64 	%rd3, [_Z9max_flopsIiEvPjS0_PT_S2__param_2];
	ld.param.u64 	%rd4, [_Z9max_flopsIiEvPjS0_PT_S2__param_3];
	cvta.to.global.u64 	%rd5, %rd3;
	mov.u32 	%r3, %ctaid.x;
	mov.u32 	%r4, %ntid.x;
	mov.u32 	%r5, %tid.x;
	mad.lo.s32 	%r6, %r3, %r4, %r5;
	// begin inline asm
	bar.sync 0;
	// end inline asm
	// begin inline asm
	mov.u32 %r1, %clock;
	// end inline asm
	mul.wide.s32 	%rd6, %r6, 4;
	add.s64 	%rd7, %rd5, %rd6;
	atom.global.add.u32 	%r7, [%rd7], 10;
	atom.global.add.u32 	%r8, [%rd7], 10;
	atom.global.add.u32 	%r9, [%rd7], 10;
	atom.global.add.u32 	%r10, [%rd7], 10;
	atom.global.add.u32 	%r11, [%rd7], 10;
	atom.global.add.u32 	%r12, [%rd7], 10;
	atom.global.add.u32 	%r13, [%rd7], 10;
	atom.global.add.u32 	%r14, [%rd7], 10;
	atom.global.add.u32 	%r15, [%rd7], 10;
	atom.global.add.u32 	%r16, [%rd7], 10;
	atom.global.add.u32 	%r17, [%rd7], 10;
	atom.global.add.u32 	%r18, [%rd7], 10;
	atom.global.add.u32 	%r19, [%rd7], 10;
	atom.global.add.u32 	%r20, [%rd7], 10;
	atom.global.add.u32 	%r21, [%rd7], 10;
	atom.global.add.u32 	%r22, [%rd7], 10;
	cvta.to.global.u64 	%rd8, %rd1;
	cvta.to.global.u64 	%rd9, %rd2;
	cvta.to.global.u64 	%rd10, %rd4;
	// begin inline asm
	bar.sync 0;
	// end inline asm
	// begin inline asm
	mov.u32 %r2, %clock;
	// end inline asm
	add.s64 	%rd11, %rd8, %rd6;
	st.global.u32 	[%rd11], %r1;
	add.s64 	%rd12, %rd9, %rd6;
	st.global.u32 	[%rd12], %r2;
	ld.global.u32 	%r23, [%rd5];
	add.s64 	%rd13, %rd10, %rd6;
	st.global.u32 	[%rd13], %r23;
	ret;

}


// ===== COMPILED SASS (sm_100) =====

	.target	sm_100

	.elftype	@"ET_EXEC"


//--------------------- .note.nv.tkinfo           --------------------------
	.section	.note.nv.tkinfo,"",@"SHT_NOTE"
	.sectionflags	@"SHF_NOTE_NV_TKINFO"
	.tkinfo
        /*0018*/ 	.word	0x00000002
        /*0030*/ 	.string	""
        /*0030*/ 	.string	"ptxas"
        /*0030*/ 	.string	"Cuda compilation tools, release 13.0, V13.0.88"
        /*0030*/ 	.string	"Build cuda_13.0.r13.0/compiler.36424714_0"
        /*0030*/ 	.string	"-arch sm_100 -m 64 "



//--------------------- .note.nv.cuinfo           --------------------------
	.section	.note.nv.cuinfo,"",@"SHT_NOTE"
	.sectionflags	@"SHF_NOTE_NV_CUINFO"
        /*0018*/ 	.short	0x0002
        /*001a*/ 	.short	0x0064
        /*001c*/ 	.short	0x0082
	.zero		2


//--------------------- .nv.info                  --------------------------
	.section	.nv.info,"",@"SHT_CUDA_INFO"
	.align	4


	//----- nvinfo : EIATTR_REGCOUNT
	.align		4
        /*0000*/ 	.byte	0x04, 0x2f
        /*0002*/ 	.short	(.L_1 - .L_0)
	.align		4
.L_0:
        /*0004*/ 	.word	index@(_Z9max_flopsIiEvPjS0_PT_S2_)
        /*0008*/ 	.word	0x00000012


	//----- nvinfo : EIATTR_FRAME_SIZE
	.align		4
.L_1:
        /*000c*/ 	.byte	0x04, 0x11
        /*000e*/ 	.short	(.L_3 - .L_2)
	.align		4
.L_2:
        /*0010*/ 	.word	index@(_Z9max_flopsIiEvPjS0_PT_S2_)
        /*0014*/ 	.word	0x00000000


	//----- nvinfo : EIATTR_MIN_STACK_SIZE
	.align		4
.L_3:
        /*0018*/ 	.byte	0x04, 0x12
        /*001a*/ 	.short	(.L_5 - .L_4)
	.align		4
.L_4:
        /*001c*/ 	.word	index@(_Z9max_flopsIiEvPjS0_PT_S2_)
        /*0020*/ 	.word	0x00000000
.L_5:


//--------------------- .nv.compat                --------------------------
	.section	.nv.compat,"",@"SHT_CUDA_COMPAT_INFO"
	.align	4
        /*0000*/ 	.byte	0x02, 0x09, 0x00, 0x00, 0x02, 0x02, 0x01, 0x00, 0x02, 0x05, 0x05, 0x00, 0x03, 0x07, 0x01, 0x01
        /*0010*/ 	.byte	0x02, 0x03, 0x00, 0x00, 0x02, 0x06, 0x01, 0x00, 0x04, 0x0b, 0x08, 0x00, 0x09, 0x00, 0x00, 0x00
        /*0020*/ 	.byte	0x00, 0x00, 0x00, 0x00


//--------------------- .nv.info._Z9max_flopsIiEvPjS0_PT_S2_ --------------------------
	.section	.nv.info._Z9max_flopsIiEvPjS0_PT_S2_,"",@"SHT_CUDA_INFO"
	.sectionflags	@""
	.align	4


	//----- nvinfo : EIATTR_CUDA_API_VERSION
	.align		4
        /*0000*/ 	.byte	0x04, 0x37
        /*0002*/ 	.short	(.L_7 - .L_6)
.L_6:
        /*0004*/ 	.word	0x00000082


	//----- nvinfo : EIATTR_KPARAM_INFO
	.align		4
.L_7:
        /*0008*/ 	.byte	0x04, 0x17
        /*000a*/ 	.short	(.L_9 - .L_8)
.L_8:
        /*000c*/ 	.word	0x00000000
        /*0010*/ 	.short	0x0003
        /*0012*/ 	.short	0x0018
        /*0014*/ 	.byte	0x00, 0xf5, 0x21, 0x00


	//----- nvinfo : EIATTR_KPARAM_INFO
	.align		4
.L_9:
        /*0018*/ 	.byte	0x04, 0x17
        /*001a*/ 	.short	(.L_11 - .L_10)
.L_10:
        /*001c*/ 	.word	0x00000000
        /*0020*/ 	.short	0x0002
        /*0022*/ 	.short	0x0010
        /*0024*/ 	.byte	0x00, 0xf5, 0x21, 0x00


	//----- nvinfo : EIATTR_KPARAM_INFO
	.align		4
.L_11:
        /*0028*/ 	.byte	0x04, 0x17
        /*002a*/ 	.short	(.L_13 - .L_12)
.L_12:
        /*002c*/ 	.word	0x00000000
        /*0030*/ 	.short	0x0001
        /*0032*/ 	.short	0x0008
        /*0034*/ 	.byte	0x00, 0xf5, 0x21, 0x00


	//----- nvinfo : EIATTR_KPARAM_INFO
	.align		4
.L_13:
        /*0038*/ 	.byte	0x04, 0x17
        /*003a*/ 	.short	(.L_15 - .L_14)
.L_14:
        /*003c*/ 	.word	0x00000000
        /*0040*/ 	.short	0x0000
        /*0042*/ 	.short	0x0000
        /*0044*/ 	.byte	0x00, 0xf5, 0x21, 0x00


	//----- nvinfo : EIATTR_SPARSE_MMA_MASK
	.align		4
.L_15:
        /*0048*/ 	.byte	0x03, 0x50
        /*004a*/ 	.short	0x0000


	//----- nvinfo : EIATTR_MAXREG_COUNT
	.align		4
        /*004c*/ 	.byte	0x03, 0x1b
        /*004e*/ 	.short	0x00ff


	//----- nvinfo : EIATTR_NUM_BARRIERS
	.align		4
        /*0050*/ 	.byte	0x02, 0x4c
        /*0052*/ 	.byte	0x01
	.zero		1


	//----- nvinfo : EIATTR_MERCURY_ISA_VERSION
	.align		4
        /*0054*/ 	.byte	0x03, 0x5f
        /*0056*/ 	.short	0x0101


	//----- nvinfo : EIATTR_VRC_CTA_INIT_COUNT
	.align		4
        /*0058*/ 	.byte	0x02, 0x4a
	.zero		1
	.zero		1


	//----- nvinfo : EIATTR_EXIT_INSTR_OFFSETS
	.align		4
        /*005c*/ 	.byte	0x04, 0x1c
        /*005e*/ 	.short	(.L_17 - .L_16)


	//   ....[0]....
.L_16:
        /*0060*/ 	.word	0x00000280


	//----- nvinfo : EIATTR_CBANK_PARAM_SIZE
	.align		4
.L_17:
        /*0064*/ 	.byte	0x03, 0x19
        /*0066*/ 	.short	0x0020


	//----- nvinfo : EIATTR_PARAM_CBANK
	.align		4
        /*0068*/ 	.byte	0x04, 0x0a
        /*006a*/ 	.short	(.L_19 - .L_18)
	.align		4
.L_18:
        /*006c*/ 	.word	index@(.nv.constant0._Z9max_flopsIiEvPjS0_PT_S2_)
        /*0070*/ 	.short	0x0380
        /*0072*/ 	.short	0x0020


	//----- nvinfo : EIATTR_SW_WAR
	.align		4
.L_19:
        /*0074*/ 	.byte	0x04, 0x36
        /*0076*/ 	.short	(.L_21 - .L_20)
.L_20:
        /*0078*/ 	.word	0x00000008
.L_21:


//--------------------- .nv.callgraph             --------------------------
	.section	.nv.callgraph,"",@"SHT_CUDA_CALLGRAPH"
	.align	4
	.sectionentsize	8
	.align		4
        /*0000*/ 	.word	0x00000000
	.align		4
        /*0004*/ 	.word	0xffffffff
	.align		4
        /*0008*/ 	.word	0x00000000
	.align		4
        /*000c*/ 	.word	0xfffffffe
	.align		4
        /*0010*/ 	.word	0x00000000
	.align		4
        /*0014*/ 	.word	0xfffffffd
	.align		4
        /*0018*/ 	.word	0x00000000
	.align		4
        /*001c*/ 	.word	0xfffffffc


//--------------------- .text._Z9max_flopsIiEvPjS0_PT_S2_ --------------------------
	.section	.text._Z9max_flopsIiEvPjS0_PT_S2_,"ax",@progbits
	.align	128
        .global         _Z9max_flopsIiEvPjS0_PT_S2_
        .type           _Z9max_flopsIiEvPjS0_PT_S2_,@function
        .size           _Z9max_flopsIiEvPjS0_PT_S2_,(.L_x_1 - _Z9max_flopsIiEvPjS0_PT_S2_)
        .other          _Z9max_flopsIiEvPjS0_PT_S2_,@"STO_CUDA_ENTRY STV_DEFAULT"
_Z9max_flopsIiEvPjS0_PT_S2_:
.text._Z9max_flopsIiEvPjS0_PT_S2_:
[----:B------:R-:W-:Y:S01]  /*0000*/  LDC R1, c[0x0][0x37c] ;  /* 0x0000df00ff017b82 */ /* 0x000fe20000000800 */
[----:B------:R-:W0:Y:S07]  /*0010*/  S2R R0, SR_TID.X ;  /* 0x0000000000007919 */ /* 0x000e2e0000002100 */
[----:B------:R-:W0:Y:S01]  /*0020*/  S2UR UR6, SR_CTAID.X ;  /* 0x00000000000679c3 */ /* 0x000e220000002500 */
[----:B------:R-:W1:Y:S07]  /*0030*/  LDCU.64 UR4, c[0x0][0x358] ;  /* 0x00006b00ff0477ac */ /* 0x000e6e0008000a00 */
[----:B------:R-:W-:Y:S08]  /*0040*/  BAR.SYNC.DEFER_BLOCKING 0x0 ;  /* 0x0000000000007b1d */ /* 0x000ff00000010000 */
[----:B------:R-:W0:Y:S02]  /*0050*/  LDC R11, c[0x0][0x360] ;  /* 0x0000d800ff0b7b82 */ /* 0x000e240000000800 */
[----:B0-----:R-:W-:Y:S01]  /*0060*/  IMAD R11, R11, UR6, R0 ;  /* 0x000000060b0b7c24 */ /* 0x001fe2000f8e0200 */
[----:B------:R-:W-:-:S05]  /*0070*/  CS2R.32 R13, SR_CLOCKLO ;  /* 0x00000000000d7805 */ /* 0x000fca0000005000 */
[----:B------:R-:W0:Y:S01]  /*0080*/  LDC.64 R2, c[0x0][0x390] ;  /* 0x0000e400ff027b82 */ /* 0x000e220000000a00 */
[----:B------:R-:W-:Y:S02]  /*0090*/  HFMA2 R5, -RZ, RZ, 0, 5.9604644775390625e-07 ;  /* 0x0000000aff057431 */ /* 0x000fe400000001ff */
[----:B0-----:R-:W-:-:S05]  /*00a0*/  IMAD.WIDE R2, R11, 0x4, R2 ;  /* 0x000000040b027825 */ /* 0x001fca00078e0202 */
[----:B-1----:R-:W-:Y:S04]  /*00b0*/  REDG.E.ADD.STRONG.GPU desc[UR4][R2.64], R5 ;  /* 0x000000050200798e */ /* 0x002fe8000c12e104 */
[----:B------:R-:W-:Y:S04]  /*00c0*/  REDG.E.ADD.STRONG.GPU desc[UR4][R2.64], R5 ;  /* 0x000000050200798e */ /* 0x000fe8000c12e104 */
        /* <DEDUP_REMOVED lines=13> */
[----:B------:R0:W-:Y:S01]  /*01a0*/  REDG.E.ADD.STRONG.GPU desc[UR4][R2.64], R5 ;  /* 0x000000050200798e */ /* 0x0001e2000c12e104 */
[----:B------:R-:W-:Y:S01]  /*01b0*/  BAR.SYNC.DEFER_BLOCKING 0x0 ;  /* 0x0000000000007b1d */ /* 0x000fe20000010000 */
[----:B------:R-:W-:-:S07]  /*01c0*/  CS2R.32 R15, SR_CLOCKLO ;  /* 0x00000000000f7805 */ /* 0x000fce0000005000 */
[----:B0-----:R-:W0:Y:S08]  /*01d0*/  LDC.64 R2, c[0x0][0x380] ;  /* 0x0000e000ff027b82 */ /* 0x001e300000000a00 */
[----:B------:R-:W1:Y:S08]  /*01e0*/  LDC.64 R4, c[0x0][0x388] ;  /* 0x0000e200ff047b82 */ /* 0x000e700000000a00 */
[----:B------:R-:W2:Y:S01]  /*01f0*/  LDC.64 R6, c[0x0][0x390] ;  /* 0x0000e400ff067b82 */ /* 0x000ea20000000a00 */
[----:B0-----:R-:W-:-:S07]  /*0200*/  IMAD.WIDE R2, R11, 0x4, R2 ;  /* 0x000000040b027825 */ /* 0x001fce00078e0202 */
[----:B------:R-:W0:Y:S01]  /*0210*/  LDC.64 R8, c[0x0][0x398] ;  /* 0x0000e600ff087b82 */ /* 0x000e220000000a00 */
[----:B------:R-:W-:Y:S01]  /*0220*/  STG.E desc[UR4][R2.64], R13 ;  /* 0x0000000d02007986 */ /* 0x000fe2000c101904 */
[----:B-1----:R-:W-:-:S05]  /*0230*/  IMAD.WIDE R4, R11, 0x4, R4 ;  /* 0x000000040b047825 */ /* 0x002fca00078e0204 */
[----:B------:R-:W-:Y:S04]  /*0240*/  STG.E desc[UR4][R4.64], R15 ;  /* 0x0000000f04007986 */ /* 0x000fe8000c101904 */
[----:B--2---:R-:W2:Y:S01]  /*0250*/  LDG.E R7, desc[UR4][R6.64] ;  /* 0x0000000406077981 */ /* 0x004ea2000c1e1900 */
[----:B0-----:R-:W-:-:S05]  /*0260*/  IMAD.WIDE R8, R11, 0x4, R8 ;  /* 0x000000040b087825 */ /* 0x001fca00078e0208 */
[----:B--2---:R-:W-:Y:S01]  /*0270*/  STG.E desc[UR4][R8.64], R7 ;  /* 0x0000000708007986 */ /* 0x004fe2000c101904 */
[----:B------:R-:W-:Y:S05]  /*0280*/  EXIT ;  /* 0x000000000000794d */ /* 0x000fea0003800000 */
.L_x_0:
[----:B------:R-:W-:-:S00]  /*0290*/  BRA `(.L_x_0) ;  /* 0xfffffffc00fc7947 */ /* 0x000fc0000383ffff */
[----:B------:R-:W-:-:S00]  /*02a0*/  NOP ;  /* 0x0000000000007918 */ /* 0x000fc00000000000 */
        /* <DEDUP_REMOVED lines=13> */
.L_x_1:


//--------------------- .nv.shared.reserved.0     --------------------------
	.section	.nv.shared.reserved.0,"aw",@nobits
	.weak		__nv_reservedSMEM_offset_0_alias
	.size		__nv_reservedSMEM_offset_0_alias, 0, 64
	.other		__nv_reservedSMEM_offset_0_alias,@"STO_CUDA_RESERVED_SHARED STV_DEFAULT"
__nv_reservedSMEM_offset_0_alias:
	.zero		0
	.zero		64


//--------------------- .nv.constant0._Z9max_flopsIiEvPjS0_PT_S2_ --------------------------
	.section	.nv.constant0._Z9max_flopsIiEvPjS0_PT_S2_,"a",@progbits
	.sectionflags	@""
	.align	4
.nv.constant0._Z9max_flopsIiEvPjS0_PT_S2_:
	.zero		928


//--------------------- SYMBOLS --------------------------

	.type		.nv.reservedSmem.offset0,@object
	.size		.nv.reservedSmem.offset0,0x4
